//
// Generated by NVIDIA NVVM Compiler
//
// Compiler Build ID: CL-36424714
// Cuda compilation tools, release 13.0, V13.0.88
// Based on NVVM 20.0.0
//

.version 9.0
.target sm_100
.address_size 64

	// .globl	_Z17intIndexingKernelPi

.visible .entry _Z17intIndexingKernelPi(
	.param .u64 .ptr .align 1 _Z17intIndexingKernelPi_param_0
)
{


	ret;

}
	// .globl	_Z22longLongIndexingKernelPx
.visible .entry _Z22longLongIndexingKernelPx(
	.param .u64 .ptr .align 1 _Z22longLongIndexingKernelPx_param_0
)
{


	ret;

}
	// .globl	_Z30unsignedLongLongIndexingKernelPy
.visible .entry _Z30unsignedLongLongIndexingKernelPy(
	.param .u64 .ptr .align 1 _Z30unsignedLongLongIndexingKernelPy_param_0
)
{


	ret;

}


// ===== COMPILED SASS (sm_100) =====

	.target	sm_100

	.elftype	@"ET_EXEC"


//--------------------- .note.nv.tkinfo           --------------------------
	.section	.note.nv.tkinfo,"",@"SHT_NOTE"
	.sectionflags	@"SHF_NOTE_NV_TKINFO"
	.tkinfo
        /*0018*/ 	.word	0x00000002
        /*0030*/ 	.string	""
        /*0030*/ 	.string	"ptxas"
        /*0030*/ 	.string	"Cuda compilation tools, release 13.0, V13.0.88"
        /*0030*/ 	.string	"Build cuda_13.0.r13.0/compiler.36424714_0"
        /*0030*/ 	.string	"-arch sm_100 -m 64 "



//--------------------- .note.nv.cuinfo           --------------------------
	.section	.note.nv.cuinfo,"",@"SHT_NOTE"
	.sectionflags	@"SHF_NOTE_NV_CUINFO"
        /*0018*/ 	.short	0x0002
        /*001a*/ 	.short	0x0064
        /*001c*/ 	.short	0x0082
	.zero		2


//--------------------- .nv.info                  --------------------------
	.section	.nv.info,"",@"SHT_CUDA_INFO"
	.align	4


	//----- nvinfo : EIATTR_REGCOUNT
	.align		4
        /*0000*/ 	.byte	0x04, 0x2f
        /*0002*/ 	.short	(.L_1 - .L_0)
	.align		4
.L_0:
        /*0004*/ 	.word	index@(_Z17intIndexingKernelPi)
        /*0008*/ 	.word	0x00000004


	//----- nvinfo : EIATTR_FRAME_SIZE
	.align		4
.L_1:
        /*000c*/ 	.byte	0x04, 0x11
        /*000e*/ 	.short	(.L_3 - .L_2)
	.align		4
.L_2:
        /*0010*/ 	.word	index@(_Z17intIndexingKernelPi)
        /*0014*/ 	.word	0x00000000


	//----- nvinfo : EIATTR_REGCOUNT
	.align		4
.L_3:
        /*0018*/ 	.byte	0x04, 0x2f
        /*001a*/ 	.short	(.L_5 - .L_4)
	.align		4
.L_4:
        /*001c*/ 	.word	index@(_Z22longLongIndexingKernelPx)
        /*0020*/ 	.word	0x00000004


	//----- nvinfo : EIATTR_FRAME_SIZE
	.align		4
.L_5:
        /*0024*/ 	.byte	0x04, 0x11
        /*0026*/ 	.short	(.L_7 - .L_6)
	.align		4
.L_6:
        /*0028*/ 	.word	index@(_Z22longLongIndexingKernelPx)
        /*002c*/ 	.word	0x00000000


	//----- nvinfo : EIATTR_REGCOUNT
	.align		4
.L_7:
        /*0030*/ 	.byte	0x04, 0x2f
        /*0032*/ 	.short	(.L_9 - .L_8)
	.align		4
.L_8:
        /*0034*/ 	.word	index@(_Z30unsignedLongLongIndexingKernelPy)
        /*0038*/ 	.word	0x00000004


	//----- nvinfo : EIATTR_FRAME_SIZE
	.align		4
.L_9:
        /*003c*/ 	.byte	0x04, 0x11
        /*003e*/ 	.short	(.L_11 - .L_10)
	.align		4
.L_10:
        /*0040*/ 	.word	index@(_Z30unsignedLongLongIndexingKernelPy)
        /*0044*/ 	.word	0x00000000


	//----- nvinfo : EIATTR_MIN_STACK_SIZE
	.align		4
.L_11:
        /*0048*/ 	.byte	0x04, 0x12
        /*004a*/ 	.short	(.L_13 - .L_12)
	.align		4
.L_12:
        /*004c*/ 	.word	index@(_Z30unsignedLongLongIndexingKernelPy)
        /*0050*/ 	.word	0x00000000


	//----- nvinfo : EIATTR_MIN_STACK_SIZE
	.align		4
.L_13:
        /*0054*/ 	.byte	0x04, 0x12
        /*0056*/ 	.short	(.L_15 - .L_14)
	.align		4
.L_14:
        /*0058*/ 	.word	index@(_Z22longLongIndexingKernelPx)
        /*005c*/ 	.word	0x00000000


	//----- nvinfo : EIATTR_MIN_STACK_SIZE
	.align		4
.L_15:
        /*0060*/ 	.byte	0x04, 0x12
        /*0062*/ 	.short	(.L_17 - .L_16)
	.align		4
.L_16:
        /*0064*/ 	.word	index@(_Z17intIndexingKernelPi)
        /*0068*/ 	.word	0x00000000
.L_17:


//--------------------- .nv.compat                --------------------------
	.section	.nv.compat,"",@"SHT_CUDA_COMPAT_INFO"
	.align	4
        /*0000*/ 	.byte	0x02, 0x09, 0x00, 0x00, 0x02, 0x02, 0x01, 0x00, 0x02, 0x05, 0x05, 0x00, 0x03, 0x07, 0x01, 0x01
        /*0010*/ 	.byte	0x02, 0x03, 0x00, 0x00, 0x02, 0x06, 0x01, 0x00, 0x04, 0x0b, 0x08, 0x00, 0x09, 0x00, 0x00, 0x00
        /*0020*/ 	.byte	0x00, 0x00, 0x00, 0x00


//--------------------- .nv.info._Z30unsignedLongLongIndexingKernelPy --------------------------
	.section	.nv.info._Z30unsignedLongLongIndexingKernelPy,"",@"SHT_CUDA_INFO"
	.sectionflags	@""
	.align	4


	//----- nvinfo : EIATTR_CUDA_API_VERSION
	.align		4
        /*0000*/ 	.byte	0x04, 0x37
        /*0002*/ 	.short	(.L_19 - .L_18)
.L_18:
        /*0004*/ 	.word	0x00000082


	//----- nvinfo : EIATTR_KPARAM_INFO
	.align		4
.L_19:
        /*0008*/ 	.byte	0x04, 0x17
        /*000a*/ 	.short	(.L_21 - .L_20)
.L_20:
        /*000c*/ 	.word	0x00000000
        /*0010*/ 	.short	0x0000
        /*0012*/ 	.short	0x0000
        /*0014*/ 	.byte	0x00, 0xf5, 0x21, 0x00


	//----- nvinfo : EIATTR_SPARSE_MMA_MASK
	.align		4
.L_21:
        /*0018*/ 	.byte	0x03, 0x50
        /*001a*/ 	.short	0x0000


	//----- nvinfo : EIATTR_MAXREG_COUNT
	.align		4
        /*001c*/ 	.byte	0x03, 0x1b
        /*001e*/ 	.short	0x00ff


	//----- nvinfo : EIATTR_MERCURY_ISA_VERSION
	.align		4
        /*0020*/ 	.byte	0x03, 0x5f
        /*0022*/ 	.short	0x0101


	//----- nvinfo : EIATTR_VRC_CTA_INIT_COUNT
	.align		4
        /*0024*/ 	.byte	0x02, 0x4a
	.zero		1
	.zero		1


	//----- nvinfo : EIATTR_EXIT_INSTR_OFFSETS
	.align		4
        /*0028*/ 	.byte	0x04, 0x1c
        /*002a*/ 	.short	(.L_23 - .L_22)


	//   ....[0]....
.L_22:
        /*002c*/ 	.word	0x00000010


	//----- nvinfo : EIATTR_CBANK_PARAM_SIZE
	.align		4
.L_23:
        /*0030*/ 	.byte	0x03, 0x19
        /*0032*/ 	.short	0x0008


	//----- nvinfo : EIATTR_PARAM_CBANK
	.align		4
        /*0034*/ 	.byte	0x04, 0x0a
        /*0036*/ 	.short	(.L_25 - .L_24)
	.align		4
.L_24:
        /*0038*/ 	.word	index@(.nv.constant0._Z30unsignedLongLongIndexingKernelPy)
        /*003c*/ 	.short	0x0380
        /*003e*/ 	.short	0x0008


	//----- nvinfo : EIATTR_SW_WAR
	.align		4
.L_25:
        /*0040*/ 	.byte	0x04, 0x36
        /*0042*/ 	.short	(.L_27 - .L_26)
.L_26:
        /*0044*/ 	.word	0x00000008
.L_27:


//--------------------- .nv.info._Z22longLongIndexingKernelPx --------------------------
	.section	.nv.info._Z22longLongIndexingKernelPx,"",@"SHT_CUDA_INFO"
	.sectionflags	@""
	.align	4


	//----- nvinfo : EIATTR_CUDA_API_VERSION
	.align		4
        /*0000*/ 	.byte	0x04, 0x37
        /*0002*/ 	.short	(.L_29 - .L_28)
.L_28:
        /*0004*/ 	.word	0x00000082


	//----- nvinfo : EIATTR_KPARAM_INFO
	.align		4
.L_29:
        /*0008*/ 	.byte	0x04, 0x17
        /*000a*/ 	.short	(.L_31 - .L_30)
.L_30:
        /*000c*/ 	.word	0x00000000
        /*0010*/ 	.short	0x0000
        /*0012*/ 	.short	0x0000
        /*0014*/ 	.byte	0x00, 0xf5, 0x21, 0x00


	//----- nvinfo : EIATTR_SPARSE_MMA_MASK
	.align		4
.L_31:
        /*0018*/ 	.byte	0x03, 0x50
        /*001a*/ 	.short	0x0000


	//----- nvinfo : EIATTR_MAXREG_COUNT
	.align		4
        /*001c*/ 	.byte	0x03, 0x1b
        /*001e*/ 	.short	0x00ff


	//----- nvinfo : EIATTR_MERCURY_ISA_VERSION
	.align		4
        /*0020*/ 	.byte	0x03, 0x5f
        /*0022*/ 	.short	0x0101


	//----- nvinfo : EIATTR_VRC_CTA_INIT_COUNT
	.align		4
        /*0024*/ 	.byte	0x02, 0x4a
	.zero		1
	.zero		1


	//----- nvinfo : EIATTR_EXIT_INSTR_OFFSETS
	.align		4
        /*0028*/ 	.byte	0x04, 0x1c
        /*002a*/ 	.short	(.L_33 - .L_32)


	//   ....[0]....
.L_32:
        /*002c*/ 	.word	0x00000010


	//----- nvinfo : EIATTR_CBANK_PARAM_SIZE
	.align		4
.L_33:
        /*0030*/ 	.byte	0x03, 0x19
        /*0032*/ 	.short	0x0008


	//----- nvinfo : EIATTR_PARAM_CBANK
	.align		4
        /*0034*/ 	.byte	0x04, 0x0a
        /*0036*/ 	.short	(.L_35 - .L_34)
	.align		4
.L_34:
        /*0038*/ 	.word	index@(.nv.constant0._Z22longLongIndexingKernelPx)
        /*003c*/ 	.short	0x0380
        /*003e*/ 	.short	0x0008


	//----- nvinfo : EIATTR_SW_WAR
	.align		4
.L_35:
        /*0040*/ 	.byte	0x04, 0x36
        /*0042*/ 	.short	(.L_37 - .L_36)
.L_36:
        /*0044*/ 	.word	0x00000008
.L_37:


//--------------------- .nv.info._Z17intIndexingKernelPi --------------------------
	.section	.nv.info._Z17intIndexingKernelPi,"",@"SHT_CUDA_INFO"
	.sectionflags	@""
	.align	4


	//----- nvinfo : EIATTR_CUDA_API_VERSION
	.align		4
        /*0000*/ 	.byte	0x04, 0x37
        /*0002*/ 	.short	(.L_39 - .L_38)
.L_38:
        /*0004*/ 	.word	0x00000082


	//----- nvinfo : EIATTR_KPARAM_INFO
	.align		4
.L_39:
        /*0008*/ 	.byte	0x04, 0x17
        /*000a*/ 	.short	(.L_41 - .L_40)
.L_40:
        /*000c*/ 	.word	0x00000000
        /*0010*/ 	.short	0x0000
        /*0012*/ 	.short	0x0000
        /*0014*/ 	.byte	0x00, 0xf5, 0x21, 0x00


	//----- nvinfo : EIATTR_SPARSE_MMA_MASK
	.align		4
.L_41:
        /*0018*/ 	.byte	0x03, 0x50
        /*001a*/ 	.short	0x0000


	//----- nvinfo : EIATTR_MAXREG_COUNT
	.align		4
        /*001c*/ 	.byte	0x03, 0x1b
        /*001e*/ 	.short	0x00ff


	//----- nvinfo : EIATTR_MERCURY_ISA_VERSION
	.align		4
        /*0020*/ 	.byte	0x03, 0x5f
        /*0022*/ 	.short	0x0101


	//----- nvinfo : EIATTR_VRC_CTA_INIT_COUNT
	.align		4
        /*0024*/ 	.byte	0x02, 0x4a
	.zero		1
	.zero		1


	//----- nvinfo : EIATTR_EXIT_INSTR_OFFSETS
	.align		4
        /*0028*/ 	.byte	0x04, 0x1c
        /*002a*/ 	.short	(.L_43 - .L_42)


	//   ....[0]....
.L_42:
        /*002c*/ 	.word	0x00000010


	//----- nvinfo : EIATTR_CBANK_PARAM_SIZE
	.align		4
.L_43:
        /*0030*/ 	.byte	0x03, 0x19
        /*0032*/ 	.short	0x0008


	//----- nvinfo : EIATTR_PARAM_CBANK
	.align		4
        /*0034*/ 	.byte	0x04, 0x0a
        /*0036*/ 	.short	(.L_45 - .L_44)
	.align		4
.L_44:
        /*0038*/ 	.word	index@(.nv.constant0._Z17intIndexingKernelPi)
        /*003c*/ 	.short	0x0380
        /*003e*/ 	.short	0x0008


	//----- nvinfo : EIATTR_SW_WAR
	.align		4
.L_45:
        /*0040*/ 	.byte	0x04, 0x36
        /*0042*/ 	.short	(.L_47 - .L_46)
.L_46:
        /*0044*/ 	.word	0x00000008
.L_47:


//--------------------- .nv.callgraph             --------------------------
	.section	.nv.callgraph,"",@"SHT_CUDA_CALLGRAPH"
	.align	4
	.sectionentsize	8
	.align		4
        /*0000*/ 	.word	0x00000000
	.align		4
        /*0004*/ 	.word	0xffffffff
	.align		4
        /*0008*/ 	.word	0x00000000
	.align		4
        /*000c*/ 	.word	0xfffffffe
	.align		4
        /*0010*/ 	.word	0x00000000
	.align		4
        /*0014*/ 	.word	0xfffffffd
	.align		4
        /*0018*/ 	.word	0x00000000
	.align		4
        /*001c*/ 	.word	0xfffffffc


//--------------------- .text._Z30unsignedLongLongIndexingKernelPy --------------------------
	.section	.text._Z30unsignedLongLongIndexingKernelPy,"ax",@progbits
	.align	128
        .global         _Z30unsignedLongLongIndexingKernelPy
        .type           _Z30unsignedLongLongIndexingKernelPy,@function
        .size           _Z30unsignedLongLongIndexingKernelPy,(.L_x_3 - _Z30unsignedLongLongIndexingKernelPy)
        .other          _Z30unsignedLongLongIndexingKernelPy,@"STO_CUDA_ENTRY STV_DEFAULT"
_Z30unsignedLongLongIndexingKernelPy:
.text._Z30unsignedLongLongIndexingKernelPy:
[----:B------:R-:W-:Y:S01]  /*0000*/  LDC R1, c[0x0][0x37c] ;  /* 0x0000df00ff017b82 */ /* 0x000fe20000000800 */
[----:B------:R-:W-:Y:S05]  /*0010*/  EXIT ;  /* 0x000000000000794d */ /* 0x000fea0003800000 */
.L_x_0:
[----:B------:R-:W-:-:S00]  /*0020*/  BRA `(.L_x_0) ;  /* 0xfffffffc00fc7947 */ /* 0x000fc0000383ffff */
[----:B------:R-:W-:-:S00]  /*0030*/  NOP ;  /* 0x0000000000007918 */ /* 0x000fc00000000000 */
        /* <DEDUP_REMOVED lines=12> */
.L_x_3:


//--------------------- .text._Z22longLongIndexingKernelPx --------------------------
	.section	.text._Z22longLongIndexingKernelPx,"ax",@progbits
	.align	128
        .global         _Z22longLongIndexingKernelPx
        .type           _Z22longLongIndexingKernelPx,@function
        .size           _Z22longLongIndexingKernelPx,(.L_x_4 - _Z22longLongIndexingKernelPx)
        .other          _Z22longLongIndexingKernelPx,@"STO_CUDA_ENTRY STV_DEFAULT"
_Z22longLongIndexingKernelPx:
.text._Z22longLongIndexingKernelPx:
[----:B------:R-:W-:Y:S01]  /*0000*/  LDC R1, c[0x0][0x37c] ;  /* 0x0000df00ff017b82 */ /* 0x000fe20000000800 */
[----:B------:R-:W-:Y:S05]  /*0010*/  EXIT ;  /* 0x000000000000794d */ /* 0x000fea0003800000 */
.L_x_1:
        /* <DEDUP_REMOVED lines=14> */
.L_x_4:


//--------------------- .text._Z17intIndexingKernelPi --------------------------
	.section	.text._Z17intIndexingKernelPi,"ax",@progbits
	.align	128
        .global         _Z17intIndexingKernelPi
        .type           _Z17intIndexingKernelPi,@function
        .size           _Z17intIndexingKernelPi,(.L_x_5 - _Z17intIndexingKernelPi)
        .other          _Z17intIndexingKernelPi,@"STO_CUDA_ENTRY STV_DEFAULT"
_Z17intIndexingKernelPi:
.text._Z17intIndexingKernelPi:
[----:B------:R-:W-:Y:S01]  /*0000*/  LDC R1, c[0x0][0x37c] ;  /* 0x0000df00ff017b82 */ /* 0x000fe20000000800 */
[----:B------:R-:W-:Y:S05]  /*0010*/  EXIT ;  /* 0x000000000000794d */ /* 0x000fea0003800000 */
.L_x_2:
        /* <DEDUP_REMOVED lines=14> */
.L_x_5:


//--------------------- .nv.shared.reserved.0     --------------------------
	.section	.nv.shared.reserved.0,"aw",@nobits
	.weak		__nv_reservedSMEM_offset_0_alias
	.size		__nv_reservedSMEM_offset_0_alias, 0, 64
	.other		__nv_reservedSMEM_offset_0_alias,@"STO_CUDA_RESERVED_SHARED STV_DEFAULT"
__nv_reservedSMEM_offset_0_alias:
	.zero		0
	.zero		64


//--------------------- .nv.constant0._Z30unsignedLongLongIndexingKernelPy --------------------------
	.section	.nv.constant0._Z30unsignedLongLongIndexingKernelPy,"a",@progbits
	.sectionflags	@""
	.align	4
.nv.constant0._Z30unsignedLongLongIndexingKernelPy:
	.zero		904


//--------------------- .nv.constant0._Z22longLongIndexingKernelPx --------------------------
	.section	.nv.constant0._Z22longLongIndexingKernelPx,"a",@progbits
	.sectionflags	@""
	.align	4
.nv.constant0._Z22longLongIndexingKernelPx:
	.zero		904


//--------------------- .nv.constant0._Z17intIndexingKernelPi --------------------------
	.section	.nv.constant0._Z17intIndexingKernelPi,"a",@progbits
	.sectionflags	@""
	.align	4
.nv.constant0._Z17intIndexingKernelPi:
	.zero		904


//--------------------- SYMBOLS --------------------------

	.type		.nv.reservedSmem.offset0,@object
	.size		.nv.reservedSmem.offset0,0x4
